	.headerflags	@"EF_CUDA_TEXMODE_UNIFIED EF_CUDA_64BIT_ADDRESS EF_CUDA_ACCELERATORS EF_CUDA_SM90 EF_CUDA_VIRTUAL_SM(EF_CUDA_SM90)"
	.elftype	@"ET_EXEC"


//--------------------- .nv.info                  --------------------------
	.section	.nv.info,"",@"SHT_CUDA_INFO"
	.align	4


	//----- nvinfo : EIATTR_REGCOUNT
	.align		4
        /*0000*/ 	.byte	0x04, 0x2f
        /*0002*/ 	.short	(.L_3 - .L_2)
	.align		4
.L_2:
        /*0004*/ 	.word	index@(triton_poi_fused__native_batch_norm_legit_no_training_relu_45)
        /*0008*/ 	.word	0x00000012


	//----- nvinfo : EIATTR_MIN_STACK_SIZE
	.align		4
.L_3:
        /*000c*/ 	.byte	0x04, 0x12
        /*000e*/ 	.short	(.L_5 - .L_4)
	.align		4
.L_4:
        /*0010*/ 	.word	index@(triton_poi_fused__native_batch_norm_legit_no_training_relu_45)
        /*0014*/ 	.word	0x00000000


	//----- nvinfo : EIATTR_FRAME_SIZE
	.align		4
.L_5:
        /*0018*/ 	.byte	0x04, 0x11
        /*001a*/ 	.short	(.L_7 - .L_6)
	.align		4
.L_6:
        /*001c*/ 	.word	index@(triton_poi_fused__native_batch_norm_legit_no_training_relu_45)
        /*0020*/ 	.word	0x00000000


	//----- nvinfo : EIATTR_MIN_STACK_SIZE
	.align		4
.L_7:
        /*0024*/ 	.byte	0x04, 0x12
        /*0026*/ 	.short	(.L_9 - .L_8)
	.align		4
.L_8:
        /*0028*/ 	.word	index@(triton_poi_fused__native_batch_norm_legit_no_training_relu_45)
        /*002c*/ 	.word	0x00000000
.L_9:


//--------------------- .nv.info.triton_poi_fused__native_batch_norm_legit_no_training_relu_45 --------------------------
	.section	.nv.info.triton_poi_fused__native_batch_norm_legit_no_training_relu_45,"",@"SHT_CUDA_INFO"
	.sectionflags	@""
	.align	4


	//----- nvinfo : EIATTR_CUDA_API_VERSION
	.align		4
        /*0000*/ 	.byte	0x04, 0x37
        /*0002*/ 	.short	(.L_11 - .L_10)
.L_10:
        /*0004*/ 	.word	0x0000007c


	//----- nvinfo : EIATTR_KPARAM_INFO
	.align		4
.L_11:
        /*0008*/ 	.byte	0x04, 0x17
        /*000a*/ 	.short	(.L_13 - .L_12)
.L_12:
        /*000c*/ 	.word	0x00000000
        /*0010*/ 	.short	0x0006
        /*0012*/ 	.short	0x0030
        /*0014*/ 	.byte	0x00, 0xf0, 0x11, 0x00


	//----- nvinfo : EIATTR_KPARAM_INFO
	.align		4
.L_13:
        /*0018*/ 	.byte	0x04, 0x17
        /*001a*/ 	.short	(.L_15 - .L_14)
.L_14:
        /*001c*/ 	.word	0x00000000
        /*0020*/ 	.short	0x0005
        /*0022*/ 	.short	0x0028
        /*0024*/ 	.byte	0x00, 0xf4, 0x21, 0x00


	//----- nvinfo : EIATTR_KPARAM_INFO
	.align		4
.L_15:
        /*0028*/ 	.byte	0x04, 0x17
        /*002a*/ 	.short	(.L_17 - .L_16)
.L_16:
        /*002c*/ 	.word	0x00000000
        /*0030*/ 	.short	0x0004
        /*0032*/ 	.short	0x0020
        /*0034*/ 	.byte	0x00, 0xf4, 0x21, 0x00


	//----- nvinfo : EIATTR_KPARAM_INFO
	.align		4
.L_17:
        /*0038*/ 	.byte	0x04, 0x17
        /*003a*/ 	.short	(.L_19 - .L_18)
.L_18:
        /*003c*/ 	.word	0x00000000
        /*0040*/ 	.short	0x0003
        /*0042*/ 	.short	0x0018
        /*0044*/ 	.byte	0x00, 0xf4, 0x21, 0x00


	//----- nvinfo : EIATTR_KPARAM_INFO
	.align		4
.L_19:
        /*0048*/ 	.byte	0x04, 0x17
        /*004a*/ 	.short	(.L_21 - .L_20)
.L_20:
        /*004c*/ 	.word	0x00000000
        /*0050*/ 	.short	0x0002
        /*0052*/ 	.short	0x0010
        /*0054*/ 	.byte	0x00, 0xf4, 0x21, 0x00


	//----- nvinfo : EIATTR_KPARAM_INFO
	.align		4
.L_21:
        /*0058*/ 	.byte	0x04, 0x17
        /*005a*/ 	.short	(.L_23 - .L_22)
.L_22:
        /*005c*/ 	.word	0x00000000
        /*0060*/ 	.short	0x0001
        /*0062*/ 	.short	0x0008
        /*0064*/ 	.byte	0x00, 0xf4, 0x21, 0x00


	//----- nvinfo : EIATTR_KPARAM_INFO
	.align		4
.L_23:
        /*0068*/ 	.byte	0x04, 0x17
        /*006a*/ 	.short	(.L_25 - .L_24)
.L_24:
        /*006c*/ 	.word	0x00000000
        /*0070*/ 	.short	0x0000
        /*0072*/ 	.short	0x0000
        /*0074*/ 	.byte	0x00, 0xf4, 0x21, 0x00


	//----- nvinfo : EIATTR_SPARSE_MMA_MASK
	.align		4
.L_25:
        /*0078*/ 	.byte	0x03, 0x50
        /*007a*/ 	.short	0x0000


	//----- nvinfo : EIATTR_MAXREG_COUNT
	.align		4
        /*007c*/ 	.byte	0x03, 0x1b
        /*007e*/ 	.short	0x00ff


	//----- nvinfo : EIATTR_EXIT_INSTR_OFFSETS
	.align		4
        /*0080*/ 	.byte	0x04, 0x1c
        /*0082*/ 	.short	(.L_27 - .L_26)


	//   ....[0]....
.L_26:
        /*0084*/ 	.word	0x000002f0


	//   ....[1]....
        /*0088*/ 	.word	0x00000310


	//----- nvinfo : EIATTR_REQNTID
	.align		4
.L_27:
        /*008c*/ 	.byte	0x04, 0x10
        /*008e*/ 	.short	(.L_29 - .L_28)
.L_28:
        /*0090*/ 	.word	0x00000080
        /*0094*/ 	.word	0x00000001
        /*0098*/ 	.word	0x00000001


	//----- nvinfo : EIATTR_CBANK_PARAM_SIZE
	.align		4
.L_29:
        /*009c*/ 	.byte	0x03, 0x19
        /*009e*/ 	.short	0x0034


	//----- nvinfo : EIATTR_PARAM_CBANK
	.align		4
        /*00a0*/ 	.byte	0x04, 0x0a
        /*00a2*/ 	.short	(.L_31 - .L_30)
	.align		4
.L_30:
        /*00a4*/ 	.word	index@(.nv.constant0.triton_poi_fused__native_batch_norm_legit_no_training_relu_45)
        /*00a8*/ 	.short	0x0210
        /*00aa*/ 	.short	0x0034


	//----- nvinfo : EIATTR_SW_WAR
	.align		4
.L_31:
        /*00ac*/ 	.byte	0x04, 0x36
        /*00ae*/ 	.short	(.L_33 - .L_32)
.L_32:
        /*00b0*/ 	.word	0x00000008
.L_33:


//--------------------- .nv.callgraph             --------------------------
	.section	.nv.callgraph,"",@"SHT_CUDA_CALLGRAPH"
	.align	4
	.sectionentsize	8
	.align		4
        /*0000*/ 	.word	0x00000000
	.align		4
        /*0004*/ 	.word	0xffffffff
	.align		4
        /*0008*/ 	.word	0x00000000
	.align		4
        /*000c*/ 	.word	0xfffffffe
	.align		4
        /*0010*/ 	.word	0x00000000
	.align		4
        /*0014*/ 	.word	0xfffffffd
	.align		4
        /*0018*/ 	.word	0x00000000
	.align		4
        /*001c*/ 	.word	0xfffffffc


//--------------------- .nv.constant4             --------------------------
	.section	.nv.constant4,"a",@progbits
	.align	8
	.align		8
.nv.constant4:
        /*0000*/ 	.dword	_$_str
	.align		8
        /*0008*/ 	.dword	_$_str_$_2


//--------------------- .text.triton_poi_fused__native_batch_norm_legit_no_training_relu_45 --------------------------
	.section	.text.triton_poi_fused__native_batch_norm_legit_no_training_relu_45,"ax",@progbits
	.align	128
        .global         triton_poi_fused__native_batch_norm_legit_no_training_relu_45
        .type           triton_poi_fused__native_batch_norm_legit_no_training_relu_45,@function
        .size           triton_poi_fused__native_batch_norm_legit_no_training_relu_45,(.L_x_1 - triton_poi_fused__native_batch_norm_legit_no_training_relu_45)
        .other          triton_poi_fused__native_batch_norm_legit_no_training_relu_45,@"STO_CUDA_ENTRY STV_DEFAULT"
triton_poi_fused__native_batch_norm_legit_no_training_relu_45:
.text.triton_poi_fused__native_batch_norm_legit_no_training_relu_45:
[----:B------:R-:W0:Y:S01]  /*0000*/  LDC R1, c[0x0][0x28] ;  /* 0x00000a00ff017b82 */ /* 0x000e220000000800 */
[----:B------:R-:W1:Y:S07]  /*0010*/  S2R R0, SR_TID.X ;  /* 0x0000000000007919 */ /* 0x000e6e0000002100 */
[----:B------:R-:W2:Y:S01]  /*0020*/  LDC.64 R8, c[0x0][0x220] ;  /* 0x00008800ff087b82 */ /* 0x000ea20000000a00 */
[----:B------:R-:W-:Y:S01]  /*0030*/  HFMA2.MMA R14, -RZ, RZ, 0, 0 ;  /* 0x00000000ff0e7435 */ /* 0x000fe200000001ff */
[----:B------:R-:W-:Y:S01]  /*0040*/  ULDC.64 UR4, c[0x0][0x208] ;  /* 0x0000820000047ab9 */ /* 0x000fe20000000a00 */
[----:B------:R-:W3:Y:S05]  /*0050*/  S2R R3, SR_CTAID.X ;  /* 0x0000000000037919 */ /* 0x000eea0000002500 */
[----:B------:R-:W4:Y:S08]  /*0060*/  LDC.64 R4, c[0x0][0x210] ;  /* 0x00008400ff047b82 */ /* 0x000f300000000a00 */
[----:B------:R-:W5:Y:S08]  /*0070*/  LDC.64 R6, c[0x0][0x218] ;  /* 0x00008600ff067b82 */ /* 0x000f700000000a00 */
[----:B------:R-:W5:Y:S01]  /*0080*/  LDC.64 R10, c[0x0][0x228] ;  /* 0x00008a00ff0a7b82 */ /* 0x000f620000000a00 */
[----:B-1----:R-:W-:-:S07]  /*0090*/  LOP3.LUT R0, R0, 0x7f, RZ, 0xc0, !PT ;  /* 0x0000007f00007812 */ /* 0x002fce00078ec0ff */
[----:B------:R-:W1:Y:S01]  /*00a0*/  LDC.64 R12, c[0x0][0x230] ;  /* 0x00008c00ff0c7b82 */ /* 0x000e620000000a00 */
[----:B---3--:R-:W-:-:S04]  /*00b0*/  LEA R0, R3, R0, 0x7 ;  /* 0x0000000003007211 */ /* 0x008fc800078e38ff */
[C---:B------:R-:W-:Y:S01]  /*00c0*/  ISETP.GE.AND P0, PT, R0.reuse, 0x1600, PT ;  /* 0x000016000000780c */ /* 0x040fe20003f06270 */
[----:B------:R-:W-:-:S05]  /*00d0*/  IMAD.HI R2, R0, 0x2e8ba2e9, RZ ;  /* 0x2e8ba2e900027827 */ /* 0x000fca00078e02ff */
[----:B------:R-:W-:-:S04]  /*00e0*/  SHF.R.U32.HI R3, RZ, 0x1f, R2 ;  /* 0x0000001fff037819 */ /* 0x000fc80000011602 */
[----:B------:R-:W-:-:S05]  /*00f0*/  LEA.HI.SX32 R3, R2, R3, 0x1c ;  /* 0x0000000302037211 */ /* 0x000fca00078fe2ff */
[----:B------:R-:W-:-:S04]  /*0100*/  IMAD R15, R3, -0x58, R0 ;  /* 0xffffffa8030f7824 */ /* 0x000fc800078e0200 */
[----:B--2---:R-:W-:-:S05]  /*0110*/  IMAD.WIDE R8, R15, 0x4, R8 ;  /* 0x000000040f087825 */ /* 0x004fca00078e0208 */
[----:B------:R2:W3:Y:S01]  /*0120*/  @!P0 LDG.E.EL R14, desc[UR4][R8.64] ;  /* 0x00000004080e8981 */ /* 0x0004e2000c2e1900 */
[----:B------:R-:W-:Y:S01]  /*0130*/  CS2R R2, SRZ ;  /* 0x0000000000027805 */ /* 0x000fe2000001ff00 */
[----:B----4-:R-:W-:-:S04]  /*0140*/  IMAD.WIDE R4, R0, 0x4, R4 ;  /* 0x0000000400047825 */ /* 0x010fc800078e0204 */
[C---:B-----5:R-:W-:Y:S01]  /*0150*/  IMAD.WIDE R6, R15.reuse, 0x4, R6 ;  /* 0x000000040f067825 */ /* 0x060fe200078e0206 */
[----:B------:R4:W5:Y:S03]  /*0160*/  @!P0 LDG.E R2, desc[UR4][R4.64] ;  /* 0x0000000404028981 */ /* 0x000966000c1e1900 */
[C---:B0-2---:R-:W-:Y:S01]  /*0170*/  IMAD.WIDE R8, R15.reuse, 0x4, R10 ;  /* 0x000000040f087825 */ /* 0x045fe200078e020a */
[----:B------:R0:W5:Y:S03]  /*0180*/  @!P0 LDG.E.EL R3, desc[UR4][R6.64] ;  /* 0x0000000406038981 */ /* 0x000166000c2e1900 */
[----:B-1----:R-:W-:Y:S01]  /*0190*/  IMAD.WIDE R10, R15, 0x4, R12 ;  /* 0x000000040f0a7825 */ /* 0x002fe200078e020c */
[----:B------:R-:W-:Y:S01]  /*01a0*/  CS2R R12, SRZ ;  /* 0x00000000000c7805 */ /* 0x000fe2000001ff00 */
[----:B----4-:R-:W1:Y:S05]  /*01b0*/  LDC.64 R4, c[0x0][0x238] ;  /* 0x00008e00ff047b82 */ /* 0x010e6a0000000a00 */
[----:B------:R-:W2:Y:S04]  /*01c0*/  @!P0 LDG.E.EL R12, desc[UR4][R8.64] ;  /* 0x00000004080c8981 */ /* 0x000ea8000c2e1900 */
[----:B------:R-:W2:Y:S01]  /*01d0*/  @!P0 LDG.E.EL R13, desc[UR4][R10.64] ;  /* 0x000000040a0d8981 */ /* 0x000ea2000c2e1900 */
[----:B0-----:R-:W-:Y:S01]  /*01e0*/  MOV R6, 0x3e800000 ;  /* 0x3e80000000067802 */ /* 0x001fe20000000f00 */
[----:B---3--:R-:W-:-:S04]  /*01f0*/  FADD R14, R14, 0.0010000000474974513054 ;  /* 0x3a83126f0e0e7421 */ /* 0x008fc80000000000 */
[----:B------:R-:W0:Y:S01]  /*0200*/  MUFU.SQRT R15, R14 ;  /* 0x0000000e000f7308 */ /* 0x000e220000002000 */
[----:B-----5:R-:W-:Y:S01]  /*0210*/  FADD R2, -R3, R2 ;  /* 0x0000000203027221 */ /* 0x020fe20000000100 */
[C---:B0-----:R-:W-:Y:S02]  /*0220*/  FSETP.GT.AND P1, PT, R15.reuse, 8.50705917302346158658e+37, PT ;  /* 0x7e8000000f00780b */ /* 0x041fe40003f24000 */
[----:B------:R-:W-:Y:S02]  /*0230*/  FSETP.GEU.AND P2, PT, R15, 1.175494350822287508e-38, PT ;  /* 0x008000000f00780b */ /* 0x000fe40003f4e000 */
[----:B------:R-:W-:-:S09]  /*0240*/  FSEL R6, R6, 1, P1 ;  /* 0x3f80000006067808 */ /* 0x000fd20000800000 */
[----:B------:R-:W-:Y:S02]  /*0250*/  @P1 FMUL R15, R15, 0.25 ;  /* 0x3e8000000f0f1820 */ /* 0x000fe40000400000 */
[----:B------:R-:W-:Y:S02]  /*0260*/  @!P2 FMUL R6, R6, 16777216 ;  /* 0x4b8000000606a820 */ /* 0x000fe40000400000 */
[----:B------:R-:W-:-:S06]  /*0270*/  @!P2 FMUL R15, R15, 16777216 ;  /* 0x4b8000000f0fa820 */ /* 0x000fcc0000400000 */
[----:B------:R-:W0:Y:S02]  /*0280*/  MUFU.RCP R15, R15 ;  /* 0x0000000f000f7308 */ /* 0x000e240000001000 */
[----:B0-----:R-:W-:-:S04]  /*0290*/  FMUL R3, R15, R6 ;  /* 0x000000060f037220 */ /* 0x001fc80000400000 */
[----:B------:R-:W-:-:S04]  /*02a0*/  FMUL R2, R2, R3 ;  /* 0x0000000302027220 */ /* 0x000fc80000400000 */
[----:B--2---:R-:W-:Y:S01]  /*02b0*/  FFMA R12, R2, R12, R13 ;  /* 0x0000000c020c7223 */ /* 0x004fe2000000000d */
[----:B-1----:R-:W-:-:S04]  /*02c0*/  IMAD.WIDE R2, R0, 0x4, R4 ;  /* 0x0000000400027825 */ /* 0x002fc800078e0204 */
[----:B------:R-:W-:-:S04]  /*02d0*/  FSETP.GEU.AND P1, PT, R12, RZ, PT ;  /* 0x000000ff0c00720b */ /* 0x000fc80003f2e000 */
[----:B------:R-:W-:Y:S01]  /*02e0*/  FSEL R5, R12, RZ, P1 ;  /* 0x000000ff0c057208 */ /* 0x000fe20000800000 */
[----:B------:R-:W-:Y:S08]  /*02f0*/  @P0 EXIT ;  /* 0x000000000000094d */ /* 0x000ff00003800000 */
[----:B------:R-:W-:Y:S01]  /*0300*/  STG.E desc[UR4][R2.64], R5 ;  /* 0x0000000502007986 */ /* 0x000fe2000c101904 */
[----:B------:R-:W-:Y:S05]  /*0310*/  EXIT ;  /* 0x000000000000794d */ /* 0x000fea0003800000 */
.L_x_0:
[----:B------:R-:W-:-:S00]  /*0320*/  BRA `(.L_x_0) ;  /* 0xfffffffc00fc7947 */ /* 0x000fc0000383ffff */
[----:B------:R-:W-:-:S00]  /*0330*/  NOP ;  /* 0x0000000000007918 */ /* 0x000fc00000000000 */
        /* <DEDUP_REMOVED lines=12> */
.L_x_1:


//--------------------- .nv.global.init           --------------------------
	.section	.nv.global.init,"aw",@progbits
.nv.global.init:
	.type		_$_str,@object
	.size		_$_str,(_$_str_$_2 - _$_str)
_$_str:
        /*0000*/ 	.byte	0x5f, 0x5f, 0x43, 0x55, 0x44, 0x41, 0x5f, 0x46, 0x54, 0x5a, 0x00
	.type		_$_str_$_2,@object
	.size		_$_str_$_2,(.L_1 - _$_str_$_2)
_$_str_$_2:
        /*000b*/ 	.byte	0x5f, 0x5f, 0x43, 0x55, 0x44, 0x41, 0x5f, 0x50, 0x52, 0x45, 0x43, 0x5f, 0x53, 0x51, 0x52, 0x54
        /*001b*/ 	.byte	0x00
.L_1:


//--------------------- .nv.constant0.triton_poi_fused__native_batch_norm_legit_no_training_relu_45 --------------------------
	.section	.nv.constant0.triton_poi_fused__native_batch_norm_legit_no_training_relu_45,"a",@progbits
	.sectionflags	@""
	.align	4
.nv.constant0.triton_poi_fused__native_batch_norm_legit_no_training_relu_45:
	.zero		580
